//
// Generated by NVIDIA NVVM Compiler
//
// Compiler Build ID: CL-36424714
// Cuda compilation tools, release 13.0, V13.0.88
// Based on NVVM 20.0.0
//

.version 9.0
.target sm_100
.address_size 64

	// .globl	_Z10mul_matrixPiS_S_

.visible .entry _Z10mul_matrixPiS_S_(
	.param .u64 .ptr .align 1 _Z10mul_matrixPiS_S__param_0,
	.param .u64 .ptr .align 1 _Z10mul_matrixPiS_S__param_1,
	.param .u64 .ptr .align 1 _Z10mul_matrixPiS_S__param_2
)
{
	.reg .pred 	%p<2>;
	.reg .b32 	%r<68>;
	.reg .b64 	%rd<21>;

	ld.param.u64 	%rd6, [_Z10mul_matrixPiS_S__param_0];
	ld.param.u64 	%rd7, [_Z10mul_matrixPiS_S__param_1];
	ld.param.u64 	%rd5, [_Z10mul_matrixPiS_S__param_2];
	cvta.to.global.u64 	%rd8, %rd7;
	cvta.to.global.u64 	%rd9, %rd6;
	mov.u32 	%r10, %ctaid.x;
	mov.u32 	%r11, %ntid.x;
	mov.u32 	%r12, %tid.x;
	mad.lo.s32 	%r13, %r10, %r11, %r12;
	mov.u32 	%r14, %ctaid.y;
	mov.u32 	%r15, %ntid.y;
	mov.u32 	%r16, %tid.y;
	mad.lo.s32 	%r1, %r14, %r15, %r16;
	shl.b32 	%r2, %r13, 10;
	add.s64 	%rd1, %rd9, 32;
	mul.wide.u32 	%rd10, %r15, %r14;
	cvt.u64.u32 	%rd11, %r16;
	add.s64 	%rd12, %rd10, %rd11;
	shl.b64 	%rd13, %rd12, 2;
	add.s64 	%rd14, %rd13, %rd8;
	add.s64 	%rd20, %rd14, 32768;
	mov.b32 	%r66, 0;
	mov.u32 	%r65, %r2;
	mov.u32 	%r67, %r66;
$L__BB0_1:
	mul.wide.s32 	%rd15, %r65, 4;
	add.s64 	%rd16, %rd1, %rd15;
	ld.global.u32 	%r17, [%rd16+-32];
	ld.global.u32 	%r18, [%rd20+-32768];
	mad.lo.s32 	%r19, %r18, %r17, %r67;
	ld.global.u32 	%r20, [%rd16+-28];
	ld.global.u32 	%r21, [%rd20+-28672];
	mad.lo.s32 	%r22, %r21, %r20, %r19;
	ld.global.u32 	%r23, [%rd16+-24];
	ld.global.u32 	%r24, [%rd20+-24576];
	mad.lo.s32 	%r25, %r24, %r23, %r22;
	ld.global.u32 	%r26, [%rd16+-20];
	ld.global.u32 	%r27, [%rd20+-20480];
	mad.lo.s32 	%r28, %r27, %r26, %r25;
	ld.global.u32 	%r29, [%rd16+-16];
	ld.global.u32 	%r30, [%rd20+-16384];
	mad.lo.s32 	%r31, %r30, %r29, %r28;
	ld.global.u32 	%r32, [%rd16+-12];
	ld.global.u32 	%r33, [%rd20+-12288];
	mad.lo.s32 	%r34, %r33, %r32, %r31;
	ld.global.u32 	%r35, [%rd16+-8];
	ld.global.u32 	%r36, [%rd20+-8192];
	mad.lo.s32 	%r37, %r36, %r35, %r34;
	ld.global.u32 	%r38, [%rd16+-4];
	ld.global.u32 	%r39, [%rd20+-4096];
	mad.lo.s32 	%r40, %r39, %r38, %r37;
	ld.global.u32 	%r41, [%rd16];
	ld.global.u32 	%r42, [%rd20];
	mad.lo.s32 	%r43, %r42, %r41, %r40;
	ld.global.u32 	%r44, [%rd16+4];
	ld.global.u32 	%r45, [%rd20+4096];
	mad.lo.s32 	%r46, %r45, %r44, %r43;
	ld.global.u32 	%r47, [%rd16+8];
	ld.global.u32 	%r48, [%rd20+8192];
	mad.lo.s32 	%r49, %r48, %r47, %r46;
	ld.global.u32 	%r50, [%rd16+12];
	ld.global.u32 	%r51, [%rd20+12288];
	mad.lo.s32 	%r52, %r51, %r50, %r49;
	ld.global.u32 	%r53, [%rd16+16];
	ld.global.u32 	%r54, [%rd20+16384];
	mad.lo.s32 	%r55, %r54, %r53, %r52;
	ld.global.u32 	%r56, [%rd16+20];
	ld.global.u32 	%r57, [%rd20+20480];
	mad.lo.s32 	%r58, %r57, %r56, %r55;
	ld.global.u32 	%r59, [%rd16+24];
	ld.global.u32 	%r60, [%rd20+24576];
	mad.lo.s32 	%r61, %r60, %r59, %r58;
	ld.global.u32 	%r62, [%rd16+28];
	ld.global.u32 	%r63, [%rd20+28672];
	mad.lo.s32 	%r67, %r63, %r62, %r61;
	add.s32 	%r66, %r66, 16;
	add.s32 	%r65, %r65, 16;
	add.s64 	%rd20, %rd20, 65536;
	setp.ne.s32 	%p1, %r66, 1024;
	@%p1 bra 	$L__BB0_1;
	cvta.to.global.u64 	%rd17, %rd5;
	add.s32 	%r64, %r2, %r1;
	mul.wide.s32 	%rd18, %r64, 4;
	add.s64 	%rd19, %rd17, %rd18;
	st.global.u32 	[%rd19], %r67;
	ret;

}


// ===== COMPILED SASS (sm_100) =====

	.target	sm_100

	.elftype	@"ET_EXEC"


//--------------------- .note.nv.tkinfo           --------------------------
	.section	.note.nv.tkinfo,"",@"SHT_NOTE"
	.sectionflags	@"SHF_NOTE_NV_TKINFO"
	.tkinfo
        /*0018*/ 	.word	0x00000002
        /*0030*/ 	.string	""
        /*0030*/ 	.string	"ptxas"
        /*0030*/ 	.string	"Cuda compilation tools, release 13.0, V13.0.88"
        /*0030*/ 	.string	"Build cuda_13.0.r13.0/compiler.36424714_0"
        /*0030*/ 	.string	"-arch sm_100 -m 64 "



//--------------------- .note.nv.cuinfo           --------------------------
	.section	.note.nv.cuinfo,"",@"SHT_NOTE"
	.sectionflags	@"SHF_NOTE_NV_CUINFO"
        /*0018*/ 	.short	0x0002
        /*001a*/ 	.short	0x0064
        /*001c*/ 	.short	0x0082
	.zero		2


//--------------------- .nv.info                  --------------------------
	.section	.nv.info,"",@"SHT_CUDA_INFO"
	.align	4


	//----- nvinfo : EIATTR_REGCOUNT
	.align		4
        /*0000*/ 	.byte	0x04, 0x2f
        /*0002*/ 	.short	(.L_1 - .L_0)
	.align		4
.L_0:
        /*0004*/ 	.word	index@(_Z10mul_matrixPiS_S_)
        /*0008*/ 	.word	0x0000001f


	//----- nvinfo : EIATTR_FRAME_SIZE
	.align		4
.L_1:
        /*000c*/ 	.byte	0x04, 0x11
        /*000e*/ 	.short	(.L_3 - .L_2)
	.align		4
.L_2:
        /*0010*/ 	.word	index@(_Z10mul_matrixPiS_S_)
        /*0014*/ 	.word	0x00000000


	//----- nvinfo : EIATTR_MIN_STACK_SIZE
	.align		4
.L_3:
        /*0018*/ 	.byte	0x04, 0x12
        /*001a*/ 	.short	(.L_5 - .L_4)
	.align		4
.L_4:
        /*001c*/ 	.word	index@(_Z10mul_matrixPiS_S_)
        /*0020*/ 	.word	0x00000000
.L_5:


//--------------------- .nv.compat                --------------------------
	.section	.nv.compat,"",@"SHT_CUDA_COMPAT_INFO"
	.align	4
        /*0000*/ 	.byte	0x02, 0x09, 0x00, 0x00, 0x02, 0x02, 0x01, 0x00, 0x02, 0x05, 0x05, 0x00, 0x03, 0x07, 0x01, 0x01
        /*0010*/ 	.byte	0x02, 0x03, 0x00, 0x00, 0x02, 0x06, 0x01, 0x00, 0x04, 0x0b, 0x08, 0x00, 0x09, 0x00, 0x00, 0x00
        /*0020*/ 	.byte	0x00, 0x00, 0x00, 0x00


//--------------------- .nv.info._Z10mul_matrixPiS_S_ --------------------------
	.section	.nv.info._Z10mul_matrixPiS_S_,"",@"SHT_CUDA_INFO"
	.sectionflags	@""
	.align	4


	//----- nvinfo : EIATTR_CUDA_API_VERSION
	.align		4
        /*0000*/ 	.byte	0x04, 0x37
        /*0002*/ 	.short	(.L_7 - .L_6)
.L_6:
        /*0004*/ 	.word	0x00000082


	//----- nvinfo : EIATTR_KPARAM_INFO
	.align		4
.L_7:
        /*0008*/ 	.byte	0x04, 0x17
        /*000a*/ 	.short	(.L_9 - .L_8)
.L_8:
        /*000c*/ 	.word	0x00000000
        /*0010*/ 	.short	0x0002
        /*0012*/ 	.short	0x0010
        /*0014*/ 	.byte	0x00, 0xf5, 0x21, 0x00


	//----- nvinfo : EIATTR_KPARAM_INFO
	.align		4
.L_9:
        /*0018*/ 	.byte	0x04, 0x17
        /*001a*/ 	.short	(.L_11 - .L_10)
.L_10:
        /*001c*/ 	.word	0x00000000
        /*0020*/ 	.short	0x0001
        /*0022*/ 	.short	0x0008
        /*0024*/ 	.byte	0x00, 0xf5, 0x21, 0x00


	//----- nvinfo : EIATTR_KPARAM_INFO
	.align		4
.L_11:
        /*0028*/ 	.byte	0x04, 0x17
        /*002a*/ 	.short	(.L_13 - .L_12)
.L_12:
        /*002c*/ 	.word	0x00000000
        /*0030*/ 	.short	0x0000
        /*0032*/ 	.short	0x0000
        /*0034*/ 	.byte	0x00, 0xf5, 0x21, 0x00


	//----- nvinfo : EIATTR_SPARSE_MMA_MASK
	.align		4
.L_13:
        /*0038*/ 	.byte	0x03, 0x50
        /*003a*/ 	.short	0x0000


	//----- nvinfo : EIATTR_MAXREG_COUNT
	.align		4
        /*003c*/ 	.byte	0x03, 0x1b
        /*003e*/ 	.short	0x00ff


	//----- nvinfo : EIATTR_MERCURY_ISA_VERSION
	.align		4
        /*0040*/ 	.byte	0x03, 0x5f
        /*0042*/ 	.short	0x0101


	//----- nvinfo : EIATTR_VRC_CTA_INIT_COUNT
	.align		4
        /*0044*/ 	.byte	0x02, 0x4a
	.zero		1
	.zero		1


	//----- nvinfo : EIATTR_EXIT_INSTR_OFFSETS
	.align		4
        /*0048*/ 	.byte	0x04, 0x1c
        /*004a*/ 	.short	(.L_15 - .L_14)


	//   ....[0]....
.L_14:
        /*004c*/ 	.word	0x00000550


	//----- nvinfo : EIATTR_CBANK_PARAM_SIZE
	.align		4
.L_15:
        /*0050*/ 	.byte	0x03, 0x19
        /*0052*/ 	.short	0x0018


	//----- nvinfo : EIATTR_PARAM_CBANK
	.align		4
        /*0054*/ 	.byte	0x04, 0x0a
        /*0056*/ 	.short	(.L_17 - .L_16)
	.align		4
.L_16:
        /*0058*/ 	.word	index@(.nv.constant0._Z10mul_matrixPiS_S_)
        /*005c*/ 	.short	0x0380
        /*005e*/ 	.short	0x0018


	//----- nvinfo : EIATTR_SW_WAR
	.align		4
.L_17:
        /*0060*/ 	.byte	0x04, 0x36
        /*0062*/ 	.short	(.L_19 - .L_18)
.L_18:
        /*0064*/ 	.word	0x00000008
.L_19:


//--------------------- .nv.callgraph             --------------------------
	.section	.nv.callgraph,"",@"SHT_CUDA_CALLGRAPH"
	.align	4
	.sectionentsize	8
	.align		4
        /*0000*/ 	.word	0x00000000
	.align		4
        /*0004*/ 	.word	0xffffffff
	.align		4
        /*0008*/ 	.word	0x00000000
	.align		4
        /*000c*/ 	.word	0xfffffffe
	.align		4
        /*0010*/ 	.word	0x00000000
	.align		4
        /*0014*/ 	.word	0xfffffffd
	.align		4
        /*0018*/ 	.word	0x00000000
	.align		4
        /*001c*/ 	.word	0xfffffffc


//--------------------- .text._Z10mul_matrixPiS_S_ --------------------------
	.section	.text._Z10mul_matrixPiS_S_,"ax",@progbits
	.align	128
        .global         _Z10mul_matrixPiS_S_
        .type           _Z10mul_matrixPiS_S_,@function
        .size           _Z10mul_matrixPiS_S_,(.L_x_2 - _Z10mul_matrixPiS_S_)
        .other          _Z10mul_matrixPiS_S_,@"STO_CUDA_ENTRY STV_DEFAULT"
_Z10mul_matrixPiS_S_:
.text._Z10mul_matrixPiS_S_:
[----:B------:R-:W-:Y:S01]  /*0000*/  LDC R1, c[0x0][0x37c] ;  /* 0x0000df00ff017b82 */ /* 0x000fe20000000800 */
[----:B------:R-:W0:Y:S07]  /*0010*/  S2R R2, SR_TID.Y ;  /* 0x0000000000027919 */ /* 0x000e2e0000002200 */
[----:B------:R-:W1:Y:S01]  /*0020*/  LDC R6, c[0x0][0x360] ;  /* 0x0000d800ff067b82 */ /* 0x000e620000000800 */
[----:B------:R-:W2:Y:S01]  /*0030*/  LDCU.128 UR8, c[0x0][0x380] ;  /* 0x00007000ff0877ac */ /* 0x000ea20008000c00 */
[----:B------:R-:W-:Y:S01]  /*0040*/  HFMA2 R3, -RZ, RZ, 0, 0 ;  /* 0x00000000ff037431 */ /* 0x000fe200000001ff */
[----:B------:R-:W1:Y:S01]  /*0050*/  S2R R7, SR_TID.X ;  /* 0x0000000000077919 */ /* 0x000e620000002100 */
[----:B------:R-:W-:Y:S01]  /*0060*/  MOV R14, RZ ;  /* 0x000000ff000e7202 */ /* 0x000fe20000000f00 */
[----:B------:R-:W3:Y:S03]  /*0070*/  LDCU.64 UR12, c[0x0][0x358] ;  /* 0x00006b00ff0c77ac */ /* 0x000ee60008000a00 */
[----:B------:R-:W0:Y:S08]  /*0080*/  S2UR UR7, SR_CTAID.Y ;  /* 0x00000000000779c3 */ /* 0x000e300000002600 */
[----:B------:R-:W0:Y:S01]  /*0090*/  LDC R9, c[0x0][0x364] ;  /* 0x0000d900ff097b82 */ /* 0x000e220000000800 */
[----:B--2---:R-:W-:-:S04]  /*00a0*/  UIADD3 UR5, UP0, UPT, UR8, 0x20, URZ ;  /* 0x0000002008057890 */ /* 0x004fc8000ff1e0ff */
[----:B------:R-:W-:-:S03]  /*00b0*/  UIADD3.X UR6, UPT, UPT, URZ, UR9, URZ, UP0, !UPT ;  /* 0x00000009ff067290 */ /* 0x000fc600087fe4ff */
[----:B------:R-:W1:Y:S01]  /*00c0*/  S2UR UR4, SR_CTAID.X ;  /* 0x00000000000479c3 */ /* 0x000e620000002500 */
[----:B0-----:R-:W-:-:S03]  /*00d0*/  IMAD.WIDE.U32 R4, R9, UR7, R2 ;  /* 0x0000000709047c25 */ /* 0x001fc6000f8e0002 */
[----:B------:R-:W-:Y:S01]  /*00e0*/  LEA R10, P0, R4, UR10, 0x2 ;  /* 0x0000000a040a7c11 */ /* 0x000fe2000f8010ff */
[----:B-1----:R-:W-:-:S03]  /*00f0*/  IMAD R6, R6, UR4, R7 ;  /* 0x0000000406067c24 */ /* 0x002fc6000f8e0207 */
[----:B------:R-:W-:Y:S01]  /*0100*/  IADD3 R10, P1, PT, R10, 0x8000, RZ ;  /* 0x000080000a0a7810 */ /* 0x000fe20007f3e0ff */
[----:B------:R-:W-:Y:S01]  /*0110*/  IMAD R7, R9, UR7, R2 ;  /* 0x0000000709077c24 */ /* 0x000fe2000f8e0202 */
[----:B------:R-:W-:Y:S01]  /*0120*/  LEA.HI.X R3, R4, UR11, R5, 0x2, P0 ;  /* 0x0000000b04037c11 */ /* 0x000fe200080f1405 */
[----:B------:R-:W-:Y:S01]  /*0130*/  UMOV UR4, URZ ;  /* 0x000000ff00047c82 */ /* 0x000fe20008000000 */
[----:B------:R-:W-:Y:S02]  /*0140*/  SHF.L.U32 R6, R6, 0xa, RZ ;  /* 0x0000000a06067819 */ /* 0x000fe400000006ff */
[----:B------:R-:W-:Y:S02]  /*0150*/  IADD3.X R3, PT, PT, RZ, R3, RZ, P1, !PT ;  /* 0x00000003ff037210 */ /* 0x000fe40000ffe4ff */
[----:B---3--:R-:W-:-:S07]  /*0160*/  MOV R8, R6 ;  /* 0x0000000600087202 */ /* 0x008fce0000000f00 */
.L_x_0:
[----:B------:R-:W-:Y:S02]  /*0170*/  MOV R4, UR5 ;  /* 0x0000000500047c02 */ /* 0x000fe40008000f00 */
[----:B------:R-:W-:Y:S02]  /*0180*/  MOV R5, UR6 ;  /* 0x0000000600057c02 */ /* 0x000fe40008000f00 */
[----:B------:R-:W-:Y:S01]  /*0190*/  MOV R2, R10 ;  /* 0x0000000a00027202 */ /* 0x000fe20000000f00 */
[----:B------:R-:W-:-:S04]  /*01a0*/  IMAD.WIDE R4, R8, 0x4, R4 ;  /* 0x0000000408047825 */ /* 0x000fc800078e0204 */
[----:B------:R-:W2:Y:S04]  /*01b0*/  LDG.E R16, desc[UR12][R2.64+-0x8000] ;  /* 0xff80000c02107981 */ /* 0x000ea8000c1e1900 */
[----:B------:R-:W2:Y:S04]  /*01c0*/  LDG.E R15, desc[UR12][R4.64+-0x20] ;  /* 0xffffe00c040f7981 */ /* 0x000ea8000c1e1900 */
[----:B------:R-:W3:Y:S04]  /*01d0*/  LDG.E R25, desc[UR12][R2.64+-0x7000] ;  /* 0xff90000c02197981 */ /* 0x000ee8000c1e1900 */
[----:B------:R-:W3:Y:S04]  /*01e0*/  LDG.E R24, desc[UR12][R4.64+-0x1c] ;  /* 0xffffe40c04187981 */ /* 0x000ee8000c1e1900 */
[----:B------:R-:W4:Y:S04]  /*01f0*/  LDG.E R18, desc[UR12][R2.64+-0x6000] ;  /* 0xffa0000c02127981 */ /* 0x000f28000c1e1900 */
[----:B------:R-:W4:Y:S04]  /*0200*/  LDG.E R19, desc[UR12][R4.64+-0x18] ;  /* 0xffffe80c04137981 */ /* 0x000f28000c1e1900 */
[----:B------:R-:W5:Y:S04]  /*0210*/  LDG.E R20, desc[UR12][R2.64+-0x5000] ;  /* 0xffb0000c02147981 */ /* 0x000f68000c1e1900 */
        /* <DEDUP_REMOVED lines=11> */
[----:B------:R-:W5:Y:S01]  /*02d0*/  LDG.E R27, desc[UR12][R2.64+0x7000] ;  /* 0x0070000c021b7981 */ /* 0x000f62000c1e1900 */
[----:B--2---:R-:W-:-:S03]  /*02e0*/  IMAD R15, R15, R16, R14 ;  /* 0x000000100f0f7224 */ /* 0x004fc600078e020e */
[----:B------:R-:W2:Y:S04]  /*02f0*/  LDG.E R16, desc[UR12][R4.64] ;  /* 0x0000000c04107981 */ /* 0x000ea8000c1e1900 */
[----:B------:R-:W2:Y:S01]  /*0300*/  LDG.E R14, desc[UR12][R4.64+0x4] ;  /* 0x0000040c040e7981 */ /* 0x000ea2000c1e1900 */
[----:B---3--:R-:W-:-:S03]  /*0310*/  IMAD R24, R24, R25, R15 ;  /* 0x0000001918187224 */ /* 0x008fc600078e020f */
[----:B------:R-:W3:Y:S04]  /*0320*/  LDG.E R15, desc[UR12][R2.64+0x1000] ;  /* 0x0010000c020f7981 */ /* 0x000ee8000c1e1900 */
[----:B------:R-:W3:Y:S01]  /*0330*/  LDG.E R25, desc[UR12][R2.64+0x5000] ;  /* 0x0050000c02197981 */ /* 0x000ee2000c1e1900 */
[----:B----4-:R-:W-:-:S03]  /*0340*/  IMAD R24, R19, R18, R24 ;  /* 0x0000001213187224 */ /* 0x010fc600078e0218 */
[----:B------:R-:W4:Y:S04]  /*0350*/  LDG.E R19, desc[UR12][R2.64+0x2000] ;  /* 0x0020000c02137981 */ /* 0x000f28000c1e1900 */
[----:B------:R-:W4:Y:S01]  /*0360*/  LDG.E R18, desc[UR12][R4.64+0x8] ;  /* 0x0000080c04127981 */ /* 0x000f22000c1e1900 */
[----:B-----5:R-:W-:-:S03]  /*0370*/  IMAD R24, R21, R20, R24 ;  /* 0x0000001415187224 */ /* 0x020fc600078e0218 */
[----:B------:R-:W5:Y:S04]  /*0380*/  LDG.E R21, desc[UR12][R2.64+0x3000] ;  /* 0x0030000c02157981 */ /* 0x000f68000c1e1900 */
[----:B------:R-:W5:Y:S01]  /*0390*/  LDG.E R20, desc[UR12][R4.64+0xc] ;  /* 0x00000c0c04147981 */ /* 0x000f62000c1e1900 */
[----:B------:R-:W-:-:S03]  /*03a0*/  IMAD R24, R23, R22, R24 ;  /* 0x0000001617187224 */ /* 0x000fc600078e0218 */
[----:B------:R-:W5:Y:S04]  /*03b0*/  LDG.E R22, desc[UR12][R2.64+0x4000] ;  /* 0x0040000c02167981 */ /* 0x000f68000c1e1900 */
[----:B------:R-:W5:Y:S01]  /*03c0*/  LDG.E R23, desc[UR12][R4.64+0x10] ;  /* 0x0000100c04177981 */ /* 0x000f62000c1e1900 */
[----:B------:R-:W-:-:S03]  /*03d0*/  IMAD R28, R12, R13, R24 ;  /* 0x0000000d0c1c7224 */ /* 0x000fc600078e0218 */
[----:B------:R-:W5:Y:S04]  /*03e0*/  LDG.E R24, desc[UR12][R4.64+0x14] ;  /* 0x0000140c04187981 */ /* 0x000f68000c1e1900 */
[----:B------:R0:W5:Y:S04]  /*03f0*/  LDG.E R12, desc[UR12][R2.64+0x6000] ;  /* 0x0060000c020c7981 */ /* 0x000168000c1e1900 */
[----:B------:R-:W5:Y:S01]  /*0400*/  LDG.E R13, desc[UR12][R4.64+0x18] ;  /* 0x0000180c040d7981 */ /* 0x000f62000c1e1900 */
[----:B------:R-:W-:-:S04]  /*0410*/  IMAD R0, R0, R9, R28 ;  /* 0x0000000900007224 */ /* 0x000fc800078e021c */
[----:B------:R-:W-:Y:S01]  /*0420*/  IMAD R0, R11, R10, R0 ;  /* 0x0000000a0b007224 */ /* 0x000fe200078e0200 */
[----:B------:R-:W-:-:S04]  /*0430*/  UIADD3 UR4, UPT, UPT, UR4, 0x10, URZ ;  /* 0x0000001004047890 */ /* 0x000fc8000fffe0ff */
[----:B------:R-:W-:Y:S01]  /*0440*/  UISETP.NE.AND UP0, UPT, UR4, 0x400, UPT ;  /* 0x000004000400788c */ /* 0x000fe2000bf05270 */
[----:B------:R-:W-:Y:S02]  /*0450*/  IADD3 R10, P0, PT, R2, 0x10000, RZ ;  /* 0x00010000020a7810 */ /* 0x000fe40007f1e0ff */
[----:B------:R-:W-:Y:S02]  /*0460*/  IADD3 R8, PT, PT, R8, 0x10, RZ ;  /* 0x0000001008087810 */ /* 0x000fe40007ffe0ff */
[----:B0-----:R-:W-:Y:S01]  /*0470*/  IADD3.X R3, PT, PT, RZ, R3, RZ, P0, !PT ;  /* 0x00000003ff037210 */ /* 0x001fe200007fe4ff */
[----:B--2---:R-:W-:-:S04]  /*0480*/  IMAD R0, R16, R17, R0 ;  /* 0x0000001110007224 */ /* 0x004fc800078e0200 */
[----:B---3--:R-:W-:-:S04]  /*0490*/  IMAD R0, R14, R15, R0 ;  /* 0x0000000f0e007224 */ /* 0x008fc800078e0200 */
[----:B----4-:R-:W-:-:S04]  /*04a0*/  IMAD R0, R18, R19, R0 ;  /* 0x0000001312007224 */ /* 0x010fc800078e0200 */
[----:B-----5:R-:W-:-:S04]  /*04b0*/  IMAD R0, R20, R21, R0 ;  /* 0x0000001514007224 */ /* 0x020fc800078e0200 */
[----:B------:R-:W-:-:S04]  /*04c0*/  IMAD R0, R23, R22, R0 ;  /* 0x0000001617007224 */ /* 0x000fc800078e0200 */
[----:B------:R-:W-:-:S04]  /*04d0*/  IMAD R0, R24, R25, R0 ;  /* 0x0000001918007224 */ /* 0x000fc800078e0200 */
[----:B------:R-:W-:-:S04]  /*04e0*/  IMAD R0, R13, R12, R0 ;  /* 0x0000000c0d007224 */ /* 0x000fc800078e0200 */
[----:B------:R-:W-:Y:S01]  /*04f0*/  IMAD R14, R26, R27, R0 ;  /* 0x0000001b1a0e7224 */ /* 0x000fe200078e0200 */
[----:B------:R-:W-:Y:S06]  /*0500*/  BRA.U UP0, `(.L_x_0) ;  /* 0xfffffffd00187547 */ /* 0x000fec000b83ffff */
[----:B------:R-:W0:Y:S01]  /*0510*/  LDC.64 R2, c[0x0][0x390] ;  /* 0x0000e400ff027b82 */ /* 0x000e220000000a00 */
[----:B------:R-:W-:-:S05]  /*0520*/  IADD3 R7, PT, PT, R7, R6, RZ ;  /* 0x0000000607077210 */ /* 0x000fca0007ffe0ff */
[----:B0-----:R-:W-:-:S05]  /*0530*/  IMAD.WIDE R2, R7, 0x4, R2 ;  /* 0x0000000407027825 */ /* 0x001fca00078e0202 */
[----:B------:R-:W-:Y:S01]  /*0540*/  STG.E desc[UR12][R2.64], R14 ;  /* 0x0000000e02007986 */ /* 0x000fe2000c10190c */
[----:B------:R-:W-:Y:S05]  /*0550*/  EXIT ;  /* 0x000000000000794d */ /* 0x000fea0003800000 */
.L_x_1:
[----:B------:R-:W-:-:S00]  /*0560*/  BRA `(.L_x_1) ;  /* 0xfffffffc00fc7947 */ /* 0x000fc0000383ffff */
[----:B------:R-:W-:-:S00]  /*0570*/  NOP ;  /* 0x0000000000007918 */ /* 0x000fc00000000000 */
        /* <DEDUP_REMOVED lines=8> */
.L_x_2:


//--------------------- .nv.shared.reserved.0     --------------------------
	.section	.nv.shared.reserved.0,"aw",@nobits
	.weak		__nv_reservedSMEM_offset_0_alias
	.size		__nv_reservedSMEM_offset_0_alias, 0, 64
	.other		__nv_reservedSMEM_offset_0_alias,@"STO_CUDA_RESERVED_SHARED STV_DEFAULT"
__nv_reservedSMEM_offset_0_alias:
	.zero		0
	.zero		64


//--------------------- .nv.constant0._Z10mul_matrixPiS_S_ --------------------------
	.section	.nv.constant0._Z10mul_matrixPiS_S_,"a",@progbits
	.sectionflags	@""
	.align	4
.nv.constant0._Z10mul_matrixPiS_S_:
	.zero		920


//--------------------- SYMBOLS --------------------------

	.type		.nv.reservedSmem.offset0,@object
	.size		.nv.reservedSmem.offset0,0x4
